//
// Generated by NVIDIA NVVM Compiler
//
// Compiler Build ID: CL-36424714
// Cuda compilation tools, release 13.0, V13.0.88
// Based on NVVM 20.0.0
//

.version 9.0
.target sm_100
.address_size 64

	// .globl	_Z15calculate_termsPdi

.visible .entry _Z15calculate_termsPdi(
	.param .u64 .ptr .align 1 _Z15calculate_termsPdi_param_0,
	.param .u32 _Z15calculate_termsPdi_param_1
)
{
	.reg .pred 	%p<2>;
	.reg .b32 	%r<7>;
	.reg .b64 	%rd<5>;
	.reg .b64 	%fd<8>;

	ld.param.u64 	%rd1, [_Z15calculate_termsPdi_param_0];
	ld.param.u32 	%r2, [_Z15calculate_termsPdi_param_1];
	mov.u32 	%r3, %ctaid.x;
	mov.u32 	%r4, %ntid.x;
	mov.u32 	%r5, %tid.x;
	mad.lo.s32 	%r1, %r3, %r4, %r5;
	setp.ge.s32 	%p1, %r1, %r2;
	@%p1 bra 	$L__BB0_2;
	cvta.to.global.u64 	%rd2, %rd1;
	add.s32 	%r6, %r1, 1;
	cvt.rn.f64.s32 	%fd1, %r6;
	add.f64 	%fd2, %fd1, %fd1;
	add.f64 	%fd3, %fd2, 0dBFF0000000000000;
	div.rn.f64 	%fd4, %fd2, %fd3;
	mul.f64 	%fd5, %fd2, %fd4;
	add.f64 	%fd6, %fd2, 0d3FF0000000000000;
	div.rn.f64 	%fd7, %fd5, %fd6;
	mul.wide.s32 	%rd3, %r1, 8;
	add.s64 	%rd4, %rd2, %rd3;
	st.global.f64 	[%rd4], %fd7;
$L__BB0_2:
	ret;

}


// ===== COMPILED SASS (sm_100) =====

	.target	sm_100

	.elftype	@"ET_EXEC"


//--------------------- .note.nv.tkinfo           --------------------------
	.section	.note.nv.tkinfo,"",@"SHT_NOTE"
	.sectionflags	@"SHF_NOTE_NV_TKINFO"
	.tkinfo
        /*0018*/ 	.word	0x00000002
        /*0030*/ 	.string	""
        /*0030*/ 	.string	"ptxas"
        /*0030*/ 	.string	"Cuda compilation tools, release 13.0, V13.0.88"
        /*0030*/ 	.string	"Build cuda_13.0.r13.0/compiler.36424714_0"
        /*0030*/ 	.string	"-arch sm_100 -m 64 "



//--------------------- .note.nv.cuinfo           --------------------------
	.section	.note.nv.cuinfo,"",@"SHT_NOTE"
	.sectionflags	@"SHF_NOTE_NV_CUINFO"
        /*0018*/ 	.short	0x0002
        /*001a*/ 	.short	0x0064
        /*001c*/ 	.short	0x0082
	.zero		2


//--------------------- .nv.info                  --------------------------
	.section	.nv.info,"",@"SHT_CUDA_INFO"
	.align	4


	//----- nvinfo : EIATTR_REGCOUNT
	.align		4
        /*0000*/ 	.byte	0x04, 0x2f
        /*0002*/ 	.short	(.L_1 - .L_0)
	.align		4
.L_0:
        /*0004*/ 	.word	index@(_Z15calculate_termsPdi)
        /*0008*/ 	.word	0x0000001b


	//----- nvinfo : EIATTR_FRAME_SIZE
	.align		4
.L_1:
        /*000c*/ 	.byte	0x04, 0x11
        /*000e*/ 	.short	(.L_3 - .L_2)
	.align		4
.L_2:
        /*0010*/ 	.word	index@($__internal_0_$__cuda_sm20_div_rn_f64_full)
        /*0014*/ 	.word	0x00000000


	//----- nvinfo : EIATTR_FRAME_SIZE
	.align		4
.L_3:
        /*0018*/ 	.byte	0x04, 0x11
        /*001a*/ 	.short	(.L_5 - .L_4)
	.align		4
.L_4:
        /*001c*/ 	.word	index@(_Z15calculate_termsPdi)
        /*0020*/ 	.word	0x00000000


	//----- nvinfo : EIATTR_MIN_STACK_SIZE
	.align		4
.L_5:
        /*0024*/ 	.byte	0x04, 0x12
        /*0026*/ 	.short	(.L_7 - .L_6)
	.align		4
.L_6:
        /*0028*/ 	.word	index@(_Z15calculate_termsPdi)
        /*002c*/ 	.word	0x00000000
.L_7:


//--------------------- .nv.compat                --------------------------
	.section	.nv.compat,"",@"SHT_CUDA_COMPAT_INFO"
	.align	4
        /*0000*/ 	.byte	0x02, 0x09, 0x00, 0x00, 0x02, 0x02, 0x01, 0x00, 0x02, 0x05, 0x05, 0x00, 0x03, 0x07, 0x01, 0x01
        /*0010*/ 	.byte	0x02, 0x03, 0x00, 0x00, 0x02, 0x06, 0x01, 0x00, 0x04, 0x0b, 0x08, 0x00, 0x01, 0x00, 0x00, 0x00
        /*0020*/ 	.byte	0x00, 0x00, 0x00, 0x00


//--------------------- .nv.info._Z15calculate_termsPdi --------------------------
	.section	.nv.info._Z15calculate_termsPdi,"",@"SHT_CUDA_INFO"
	.sectionflags	@""
	.align	4


	//----- nvinfo : EIATTR_CUDA_API_VERSION
	.align		4
        /*0000*/ 	.byte	0x04, 0x37
        /*0002*/ 	.short	(.L_9 - .L_8)
.L_8:
        /*0004*/ 	.word	0x00000082


	//----- nvinfo : EIATTR_KPARAM_INFO
	.align		4
.L_9:
        /*0008*/ 	.byte	0x04, 0x17
        /*000a*/ 	.short	(.L_11 - .L_10)
.L_10:
        /*000c*/ 	.word	0x00000000
        /*0010*/ 	.short	0x0001
        /*0012*/ 	.short	0x0008
        /*0014*/ 	.byte	0x00, 0xf0, 0x11, 0x00


	//----- nvinfo : EIATTR_KPARAM_INFO
	.align		4
.L_11:
        /*0018*/ 	.byte	0x04, 0x17
        /*001a*/ 	.short	(.L_13 - .L_12)
.L_12:
        /*001c*/ 	.word	0x00000000
        /*0020*/ 	.short	0x0000
        /*0022*/ 	.short	0x0000
        /*0024*/ 	.byte	0x00, 0xf5, 0x21, 0x00


	//----- nvinfo : EIATTR_SPARSE_MMA_MASK
	.align		4
.L_13:
        /*0028*/ 	.byte	0x03, 0x50
        /*002a*/ 	.short	0x0000


	//----- nvinfo : EIATTR_MAXREG_COUNT
	.align		4
        /*002c*/ 	.byte	0x03, 0x1b
        /*002e*/ 	.short	0x00ff


	//----- nvinfo : EIATTR_MERCURY_ISA_VERSION
	.align		4
        /*0030*/ 	.byte	0x03, 0x5f
        /*0032*/ 	.short	0x0101


	//----- nvinfo : EIATTR_VRC_CTA_INIT_COUNT
	.align		4
        /*0034*/ 	.byte	0x02, 0x4a
	.zero		1
	.zero		1


	//----- nvinfo : EIATTR_EXIT_INSTR_OFFSETS
	.align		4
        /*0038*/ 	.byte	0x04, 0x1c
        /*003a*/ 	.short	(.L_15 - .L_14)


	//   ....[0]....
.L_14:
        /*003c*/ 	.word	0x00000070


	//   ....[1]....
        /*0040*/ 	.word	0x000003e0


	//----- nvinfo : EIATTR_CRS_STACK_SIZE
	.align		4
.L_15:
        /*0044*/ 	.byte	0x04, 0x1e
        /*0046*/ 	.short	(.L_17 - .L_16)
.L_16:
        /*0048*/ 	.word	0x00000000


	//----- nvinfo : EIATTR_CBANK_PARAM_SIZE
	.align		4
.L_17:
        /*004c*/ 	.byte	0x03, 0x19
        /*004e*/ 	.short	0x000c


	//----- nvinfo : EIATTR_PARAM_CBANK
	.align		4
        /*0050*/ 	.byte	0x04, 0x0a
        /*0052*/ 	.short	(.L_19 - .L_18)
	.align		4
.L_18:
        /*0054*/ 	.word	index@(.nv.constant0._Z15calculate_termsPdi)
        /*0058*/ 	.short	0x0380
        /*005a*/ 	.short	0x000c


	//----- nvinfo : EIATTR_SW_WAR
	.align		4
.L_19:
        /*005c*/ 	.byte	0x04, 0x36
        /*005e*/ 	.short	(.L_21 - .L_20)
.L_20:
        /*0060*/ 	.word	0x00000008
.L_21:


//--------------------- .nv.callgraph             --------------------------
	.section	.nv.callgraph,"",@"SHT_CUDA_CALLGRAPH"
	.align	4
	.sectionentsize	8
	.align		4
        /*0000*/ 	.word	0x00000000
	.align		4
        /*0004*/ 	.word	0xffffffff
	.align		4
        /*0008*/ 	.word	0x00000000
	.align		4
        /*000c*/ 	.word	0xfffffffe
	.align		4
        /*0010*/ 	.word	0x00000000
	.align		4
        /*0014*/ 	.word	0xfffffffd
	.align		4
        /*0018*/ 	.word	0x00000000
	.align		4
        /*001c*/ 	.word	0xfffffffc


//--------------------- .text._Z15calculate_termsPdi --------------------------
	.section	.text._Z15calculate_termsPdi,"ax",@progbits
	.align	128
        .global         _Z15calculate_termsPdi
        .type           _Z15calculate_termsPdi,@function
        .size           _Z15calculate_termsPdi,(.L_x_10 - _Z15calculate_termsPdi)
        .other          _Z15calculate_termsPdi,@"STO_CUDA_ENTRY STV_DEFAULT"
_Z15calculate_termsPdi:
.text._Z15calculate_termsPdi:
[----:B------:R-:W-:Y:S01]  /*0000*/  LDC R1, c[0x0][0x37c] ;  /* 0x0000df00ff017b82 */ /* 0x000fe20000000800 */
[----:B------:R-:W0:Y:S07]  /*0010*/  S2R R3, SR_TID.X ;  /* 0x0000000000037919 */ /* 0x000e2e0000002100 */
[----:B------:R-:W0:Y:S01]  /*0020*/  S2UR UR4, SR_CTAID.X ;  /* 0x00000000000479c3 */ /* 0x000e220000002500 */
[----:B------:R-:W1:Y:S07]  /*0030*/  LDCU UR5, c[0x0][0x388] ;  /* 0x00007100ff0577ac */ /* 0x000e6e0008000800 */
[----:B------:R-:W0:Y:S02]  /*0040*/  LDC R0, c[0x0][0x360] ;  /* 0x0000d800ff007b82 */ /* 0x000e240000000800 */
[----:B0-----:R-:W-:-:S05]  /*0050*/  IMAD R0, R0, UR4, R3 ;  /* 0x0000000400007c24 */ /* 0x001fca000f8e0203 */
[----:B-1----:R-:W-:-:S13]  /*0060*/  ISETP.GE.AND P0, PT, R0, UR5, PT ;  /* 0x0000000500007c0c */ /* 0x002fda000bf06270 */
[----:B------:R-:W-:Y:S05]  /*0070*/  @P0 EXIT ;  /* 0x000000000000094d */ /* 0x000fea0003800000 */
[----:B------:R-:W-:Y:S01]  /*0080*/  VIADD R10, R0, 0x1 ;  /* 0x00000001000a7836 */ /* 0x000fe20000000000 */
[----:B------:R-:W-:Y:S01]  /*0090*/  BSSY.RECONVERGENT B0, `(.L_x_0) ;  /* 0x0000018000007945 */ /* 0x000fe20003800200 */
[----:B------:R-:W-:Y:S02]  /*00a0*/  IMAD.MOV.U32 R2, RZ, RZ, 0x1 ;  /* 0x00000001ff027424 */ /* 0x000fe400078e00ff */
[----:B------:R-:W0:Y:S02]  /*00b0*/  I2F.F64 R4, R10 ;  /* 0x0000000a00047312 */ /* 0x000e240000201c00 */
[----:B0-----:R-:W-:-:S08]  /*00c0*/  DADD R4, R4, R4 ;  /* 0x0000000004047229 */ /* 0x001fd00000000004 */
[----:B------:R-:W-:Y:S02]  /*00d0*/  DADD R6, R4, -1 ;  /* 0xbff0000004067429 */ /* 0x000fe40000000000 */
[----:B------:R-:W-:-:S04]  /*00e0*/  FSETP.GEU.AND P1, PT, |R5|, 6.5827683646048100446e-37, PT ;  /* 0x036000000500780b */ /* 0x000fc80003f2e200 */
[----:B------:R-:W0:Y:S02]  /*00f0*/  MUFU.RCP64H R3, R7 ;  /* 0x0000000700037308 */ /* 0x000e240000001800 */
[----:B0-----:R-:W-:-:S08]  /*0100*/  DFMA R8, -R6, R2, 1 ;  /* 0x3ff000000608742b */ /* 0x001fd00000000102 */
[----:B------:R-:W-:-:S08]  /*0110*/  DFMA R8, R8, R8, R8 ;  /* 0x000000080808722b */ /* 0x000fd00000000008 */
[----:B------:R-:W-:-:S08]  /*0120*/  DFMA R8, R2, R8, R2 ;  /* 0x000000080208722b */ /* 0x000fd00000000002 */
[----:B------:R-:W-:-:S08]  /*0130*/  DFMA R2, -R6, R8, 1 ;  /* 0x3ff000000602742b */ /* 0x000fd00000000108 */
[----:B------:R-:W-:-:S08]  /*0140*/  DFMA R2, R8, R2, R8 ;  /* 0x000000020802722b */ /* 0x000fd00000000008 */
[----:B------:R-:W-:-:S08]  /*0150*/  DMUL R8, R4, R2 ;  /* 0x0000000204087228 */ /* 0x000fd00000000000 */
[----:B------:R-:W-:-:S08]  /*0160*/  DFMA R10, -R6, R8, R4 ;  /* 0x00000008060a722b */ /* 0x000fd00000000104 */
[----:B------:R-:W-:-:S10]  /*0170*/  DFMA R2, R2, R10, R8 ;  /* 0x0000000a0202722b */ /* 0x000fd40000000008 */
[----:B------:R-:W-:-:S05]  /*0180*/  FFMA R8, RZ, R7, R3 ;  /* 0x00000007ff087223 */ /* 0x000fca0000000003 */
[----:B------:R-:W-:-:S13]  /*0190*/  FSETP.GT.AND P0, PT, |R8|, 1.469367938527859385e-39, PT ;  /* 0x001000000800780b */ /* 0x000fda0003f04200 */
[----:B------:R-:W-:Y:S05]  /*01a0*/  @P0 BRA P1, `(.L_x_1) ;  /* 0x0000000000180947 */ /* 0x000fea0000800000 */
[----:B------:R-:W-:Y:S01]  /*01b0*/  IMAD.MOV.U32 R8, RZ, RZ, R6 ;  /* 0x000000ffff087224 */ /* 0x000fe200078e0006 */
[----:B------:R-:W-:Y:S01]  /*01c0*/  MOV R12, 0x210 ;  /* 0x00000210000c7802 */ /* 0x000fe20000000f00 */
[----:B------:R-:W-:Y:S02]  /*01d0*/  IMAD.MOV.U32 R9, RZ, RZ, R7 ;  /* 0x000000ffff097224 */ /* 0x000fe400078e0007 */
[----:B------:R-:W-:Y:S02]  /*01e0*/  IMAD.MOV.U32 R10, RZ, RZ, R4 ;  /* 0x000000ffff0a7224 */ /* 0x000fe400078e0004 */
[----:B------:R-:W-:-:S07]  /*01f0*/  IMAD.MOV.U32 R11, RZ, RZ, R5 ;  /* 0x000000ffff0b7224 */ /* 0x000fce00078e0005 */
[----:B------:R-:W-:Y:S05]  /*0200*/  CALL.REL.NOINC `($__internal_0_$__cuda_sm20_div_rn_f64_full) ;  /* 0x0000000000787944 */ /* 0x000fea0003c00000 */
.L_x_1:
[----:B------:R-:W-:Y:S05]  /*0210*/  BSYNC.RECONVERGENT B0 ;  /* 0x0000000000007941 */ /* 0x000fea0003800200 */
.L_x_0:
[C---:B------:R-:W-:Y:S01]  /*0220*/  DADD R6, R4.reuse, 1 ;  /* 0x3ff0000004067429 */ /* 0x040fe20000000000 */
[----:B------:R-:W-:Y:S01]  /*0230*/  IMAD.MOV.U32 R8, RZ, RZ, 0x1 ;  /* 0x00000001ff087424 */ /* 0x000fe200078e00ff */
[----:B------:R-:W-:Y:S01]  /*0240*/  DMUL R12, R4, R2 ;  /* 0x00000002040c7228 */ /* 0x000fe20000000000 */
[----:B------:R-:W0:Y:S01]  /*0250*/  LDCU.64 UR4, c[0x0][0x358] ;  /* 0x00006b00ff0477ac */ /* 0x000e220008000a00 */
[----:B------:R-:W-:Y:S02]  /*0260*/  BSSY.RECONVERGENT B0, `(.L_x_2) ;  /* 0x0000014000007945 */ /* 0x000fe40003800200 */
[----:B------:R-:W1:Y:S06]  /*0270*/  MUFU.RCP64H R9, R7 ;  /* 0x0000000700097308 */ /* 0x000e6c0000001800 */
[----:B------:R-:W-:Y:S01]  /*0280*/  FSETP.GEU.AND P1, PT, |R13|, 6.5827683646048100446e-37, PT ;  /* 0x036000000d00780b */ /* 0x000fe20003f2e200 */
[----:B-1----:R-:W-:-:S08]  /*0290*/  DFMA R10, -R6, R8, 1 ;  /* 0x3ff00000060a742b */ /* 0x002fd00000000108 */
        /* <DEDUP_REMOVED lines=9> */
[----:B0-----:R-:W-:Y:S05]  /*0330*/  @P0 BRA P1, `(.L_x_3) ;  /* 0x0000000000180947 */ /* 0x001fea0000800000 */
[----:B------:R-:W-:Y:S01]  /*0340*/  IMAD.MOV.U32 R10, RZ, RZ, R12 ;  /* 0x000000ffff0a7224 */ /* 0x000fe200078e000c */
[----:B------:R-:W-:Y:S01]  /*0350*/  MOV R12, 0x3a0 ;  /* 0x000003a0000c7802 */ /* 0x000fe20000000f00 */
[----:B------:R-:W-:Y:S02]  /*0360*/  IMAD.MOV.U32 R11, RZ, RZ, R13 ;  /* 0x000000ffff0b7224 */ /* 0x000fe400078e000d */
[----:B------:R-:W-:Y:S02]  /*0370*/  IMAD.MOV.U32 R8, RZ, RZ, R6 ;  /* 0x000000ffff087224 */ /* 0x000fe400078e0006 */
[----:B------:R-:W-:-:S07]  /*0380*/  IMAD.MOV.U32 R9, RZ, RZ, R7 ;  /* 0x000000ffff097224 */ /* 0x000fce00078e0007 */
[----:B------:R-:W-:Y:S05]  /*0390*/  CALL.REL.NOINC `($__internal_0_$__cuda_sm20_div_rn_f64_full) ;  /* 0x0000000000147944 */ /* 0x000fea0003c00000 */
.L_x_3:
[----:B------:R-:W-:Y:S05]  /*03a0*/  BSYNC.RECONVERGENT B0 ;  /* 0x0000000000007941 */ /* 0x000fea0003800200 */
.L_x_2:
[----:B------:R-:W0:Y:S02]  /*03b0*/  LDC.64 R4, c[0x0][0x380] ;  /* 0x0000e000ff047b82 */ /* 0x000e240000000a00 */
[----:B0-----:R-:W-:-:S05]  /*03c0*/  IMAD.WIDE R4, R0, 0x8, R4 ;  /* 0x0000000800047825 */ /* 0x001fca00078e0204 */
[----:B------:R-:W-:Y:S01]  /*03d0*/  STG.E.64 desc[UR4][R4.64], R2 ;  /* 0x0000000204007986 */ /* 0x000fe2000c101b04 */
[----:B------:R-:W-:Y:S05]  /*03e0*/  EXIT ;  /* 0x000000000000794d */ /* 0x000fea0003800000 */
        .weak           $__internal_0_$__cuda_sm20_div_rn_f64_full
        .type           $__internal_0_$__cuda_sm20_div_rn_f64_full,@function
        .size           $__internal_0_$__cuda_sm20_div_rn_f64_full,(.L_x_10 - $__internal_0_$__cuda_sm20_div_rn_f64_full)
$__internal_0_$__cuda_sm20_div_rn_f64_full:
[C---:B------:R-:W-:Y:S01]  /*03f0*/  FSETP.GEU.AND P0, PT, |R9|.reuse, 1.469367938527859385e-39, PT ;  /* 0x001000000900780b */ /* 0x040fe20003f0e200 */
[----:B------:R-:W-:Y:S01]  /*0400*/  IMAD.MOV.U32 R18, RZ, RZ, 0x1 ;  /* 0x00000001ff127424 */ /* 0x000fe200078e00ff */
[----:B------:R-:W-:Y:S01]  /*0410*/  LOP3.LUT R6, R9, 0x800fffff, RZ, 0xc0, !PT ;  /* 0x800fffff09067812 */ /* 0x000fe200078ec0ff */
[----:B------:R-:W-:Y:S01]  /*0420*/  BSSY.RECONVERGENT B1, `(.L_x_4) ;  /* 0x0000055000017945 */ /* 0x000fe20003800200 */
[C---:B------:R-:W-:Y:S02]  /*0430*/  FSETP.GEU.AND P2, PT, |R11|.reuse, 1.469367938527859385e-39, PT ;  /* 0x001000000b00780b */ /* 0x040fe40003f4e200 */
[----:B------:R-:W-:Y:S01]  /*0440*/  LOP3.LUT R7, R6, 0x3ff00000, RZ, 0xfc, !PT ;  /* 0x3ff0000006077812 */ /* 0x000fe200078efcff */
[----:B------:R-:W-:Y:S01]  /*0450*/  IMAD.MOV.U32 R6, RZ, RZ, R8 ;  /* 0x000000ffff067224 */ /* 0x000fe200078e0008 */
[----:B------:R-:W-:Y:S02]  /*0460*/  LOP3.LUT R13, R11, 0x7ff00000, RZ, 0xc0, !PT ;  /* 0x7ff000000b0d7812 */ /* 0x000fe400078ec0ff */
[----:B------:R-:W-:-:S03]  /*0470*/  LOP3.LUT R16, R9, 0x7ff00000, RZ, 0xc0, !PT ;  /* 0x7ff0000009107812 */ /* 0x000fc600078ec0ff */
[----:B------:R-:W-:Y:S01]  /*0480*/  @!P0 DMUL R6, R8, 8.98846567431157953865e+307 ;  /* 0x7fe0000008068828 */ /* 0x000fe20000000000 */
[----:B------:R-:W-:-:S03]  /*0490*/  ISETP.GE.U32.AND P1, PT, R13, R16, PT ;  /* 0x000000100d00720c */ /* 0x000fc60003f26070 */
[----:B------:R-:W-:Y:S01]  /*04a0*/  @!P2 LOP3.LUT R14, R9, 0x7ff00000, RZ, 0xc0, !PT ;  /* 0x7ff00000090ea812 */ /* 0x000fe200078ec0ff */
[----:B------:R-:W-:Y:S01]  /*04b0*/  @!P2 IMAD.MOV.U32 R20, RZ, RZ, RZ ;  /* 0x000000ffff14a224 */ /* 0x000fe200078e00ff */
[----:B------:R-:W0:Y:S02]  /*04c0*/  MUFU.RCP64H R19, R7 ;  /* 0x0000000700137308 */ /* 0x000e240000001800 */
[----:B------:R-:W-:Y:S01]  /*04d0*/  @!P2 ISETP.GE.U32.AND P3, PT, R13, R14, PT ;  /* 0x0000000e0d00a20c */ /* 0x000fe20003f66070 */
[----:B------:R-:W-:-:S05]  /*04e0*/  IMAD.MOV.U32 R14, RZ, RZ, 0x1ca00000 ;  /* 0x1ca00000ff0e7424 */ /* 0x000fca00078e00ff */
[----:B------:R-:W-:-:S04]  /*04f0*/  @!P2 SEL R15, R14, 0x63400000, !P3 ;  /* 0x634000000e0fa807 */ /* 0x000fc80005800000 */
[----:B------:R-:W-:-:S04]  /*0500*/  @!P2 LOP3.LUT R15, R15, 0x80000000, R11, 0xf8, !PT ;  /* 0x800000000f0fa812 */ /* 0x000fc800078ef80b */
[----:B------:R-:W-:Y:S01]  /*0510*/  @!P2 LOP3.LUT R21, R15, 0x100000, RZ, 0xfc, !PT ;  /* 0x001000000f15a812 */ /* 0x000fe200078efcff */
[----:B0-----:R-:W-:-:S08]  /*0520*/  DFMA R2, R18, -R6, 1 ;  /* 0x3ff000001202742b */ /* 0x001fd00000000806 */
[----:B------:R-:W-:-:S08]  /*0530*/  DFMA R2, R2, R2, R2 ;  /* 0x000000020202722b */ /* 0x000fd00000000002 */
[----:B------:R-:W-:Y:S01]  /*0540*/  DFMA R18, R18, R2, R18 ;  /* 0x000000021212722b */ /* 0x000fe20000000012 */
[----:B------:R-:W-:Y:S01]  /*0550*/  SEL R3, R14, 0x63400000, !P1 ;  /* 0x634000000e037807 */ /* 0x000fe20004800000 */
[----:B------:R-:W-:-:S03]  /*0560*/  IMAD.MOV.U32 R2, RZ, RZ, R10 ;  /* 0x000000ffff027224 */ /* 0x000fc600078e000a */
[----:B------:R-:W-:-:S03]  /*0570*/  LOP3.LUT R3, R3, 0x800fffff, R11, 0xf8, !PT ;  /* 0x800fffff03037812 */ /* 0x000fc600078ef80b */
[----:B------:R-:W-:-:S03]  /*0580*/  DFMA R22, R18, -R6, 1 ;  /* 0x3ff000001216742b */ /* 0x000fc60000000806 */
[----:B------:R-:W-:-:S05]  /*0590*/  @!P2 DFMA R2, R2, 2, -R20 ;  /* 0x400000000202a82b */ /* 0x000fca0000000814 */
[----:B------:R-:W-:Y:S01]  /*05a0*/  DFMA R18, R18, R22, R18 ;  /* 0x000000161212722b */ /* 0x000fe20000000012 */
[----:B------:R-:W-:Y:S02]  /*05b0*/  IMAD.MOV.U32 R23, RZ, RZ, R13 ;  /* 0x000000ffff177224 */ /* 0x000fe400078e000d */
[----:B------:R-:W-:Y:S01]  /*05c0*/  IMAD.MOV.U32 R22, RZ, RZ, R16 ;  /* 0x000000ffff167224 */ /* 0x000fe200078e0010 */
[----:B------:R-:W-:Y:S02]  /*05d0*/  @!P0 LOP3.LUT R22, R7, 0x7ff00000, RZ, 0xc0, !PT ;  /* 0x7ff0000007168812 */ /* 0x000fe400078ec0ff */
[----:B------:R-:W-:Y:S02]  /*05e0*/  @!P2 LOP3.LUT R23, R3, 0x7ff00000, RZ, 0xc0, !PT ;  /* 0x7ff000000317a812 */ /* 0x000fe400078ec0ff */
[----:B------:R-:W-:Y:S01]  /*05f0*/  DMUL R20, R18, R2 ;  /* 0x0000000212147228 */ /* 0x000fe20000000000 */
[----:B------:R-:W-:Y:S02]  /*0600*/  VIADD R24, R22, 0xffffffff ;  /* 0xffffffff16187836 */ /* 0x000fe40000000000 */
[----:B------:R-:W-:-:S05]  /*0610*/  VIADD R15, R23, 0xffffffff ;  /* 0xffffffff170f7836 */ /* 0x000fca0000000000 */
[----:B------:R-:W-:Y:S01]  /*0620*/  DFMA R16, R20, -R6, R2 ;  /* 0x800000061410722b */ /* 0x000fe20000000002 */
[----:B------:R-:W-:-:S04]  /*0630*/  ISETP.GT.U32.AND P0, PT, R15, 0x7feffffe, PT ;  /* 0x7feffffe0f00780c */ /* 0x000fc80003f04070 */
[----:B------:R-:W-:-:S03]  /*0640*/  ISETP.GT.U32.OR P0, PT, R24, 0x7feffffe, P0 ;  /* 0x7feffffe1800780c */ /* 0x000fc60000704470 */
[----:B------:R-:W-:-:S10]  /*0650*/  DFMA R16, R18, R16, R20 ;  /* 0x000000101210722b */ /* 0x000fd40000000014 */
[----:B------:R-:W-:Y:S05]  /*0660*/  @P0 BRA `(.L_x_5) ;  /* 0x00000000006c0947 */ /* 0x000fea0003800000 */
[----:B------:R-:W-:-:S04]  /*0670*/  LOP3.LUT R18, R9, 0x7ff00000, RZ, 0xc0, !PT ;  /* 0x7ff0000009127812 */ /* 0x000fc800078ec0ff */
[CC--:B------:R-:W-:Y:S02]  /*0680*/  VIADDMNMX R10, R13.reuse, -R18.reuse, 0xb9600000, !PT ;  /* 0xb96000000d0a7446 */ /* 0x0c0fe40007800912 */
[----:B------:R-:W-:Y:S02]  /*0690*/  ISETP.GE.U32.AND P0, PT, R13, R18, PT ;  /* 0x000000120d00720c */ /* 0x000fe40003f06070 */
[----:B------:R-:W-:Y:S02]  /*06a0*/  VIMNMX R10, PT, PT, R10, 0x46a00000, PT ;  /* 0x46a000000a0a7848 */ /* 0x000fe40003fe0100 */
[----:B------:R-:W-:-:S05]  /*06b0*/  SEL R13, R14, 0x63400000, !P0 ;  /* 0x634000000e0d7807 */ /* 0x000fca0004000000 */
[----:B------:R-:W-:Y:S02]  /*06c0*/  IMAD.IADD R13, R10, 0x1, -R13 ;  /* 0x000000010a0d7824 */ /* 0x000fe400078e0a0d */
[----:B------:R-:W-:Y:S02]  /*06d0*/  IMAD.MOV.U32 R10, RZ, RZ, RZ ;  /* 0x000000ffff0a7224 */ /* 0x000fe400078e00ff */
[----:B------:R-:W-:-:S06]  /*06e0*/  VIADD R11, R13, 0x7fe00000 ;  /* 0x7fe000000d0b7836 */ /* 0x000fcc0000000000 */
[----:B------:R-:W-:-:S10]  /*06f0*/  DMUL R14, R16, R10 ;  /* 0x0000000a100e7228 */ /* 0x000fd40000000000 */
[----:B------:R-:W-:-:S13]  /*0700*/  FSETP.GTU.AND P0, PT, |R15|, 1.469367938527859385e-39, PT ;  /* 0x001000000f00780b */ /* 0x000fda0003f0c200 */
[----:B------:R-:W-:Y:S05]  /*0710*/  @P0 BRA `(.L_x_6) ;  /* 0x0000000000940947 */ /* 0x000fea0003800000 */
[----:B------:R-:W-:Y:S01]  /*0720*/  DFMA R2, R16, -R6, R2 ;  /* 0x800000061002722b */ /* 0x000fe20000000002 */
[----:B------:R-:W-:-:S09]  /*0730*/  IMAD.MOV.U32 R10, RZ, RZ, RZ ;  /* 0x000000ffff0a7224 */ /* 0x000fd200078e00ff */
[C---:B------:R-:W-:Y:S02]  /*0740*/  FSETP.NEU.AND P0, PT, R3.reuse, RZ, PT ;  /* 0x000000ff0300720b */ /* 0x040fe40003f0d000 */
[----:B------:R-:W-:-:S04]  /*0750*/  LOP3.LUT R9, R3, 0x80000000, R9, 0x48, !PT ;  /* 0x8000000003097812 */ /* 0x000fc800078e4809 */
[----:B------:R-:W-:-:S07]  /*0760*/  LOP3.LUT R11, R9, R11, RZ, 0xfc, !PT ;  /* 0x0000000b090b7212 */ /* 0x000fce00078efcff */
[----:B------:R-:W-:Y:S05]  /*0770*/  @!P0 BRA `(.L_x_6) ;  /* 0x00000000007c8947 */ /* 0x000fea0003800000 */
[----:B------:R-:W-:Y:S01]  /*0780*/  IMAD.MOV R3, RZ, RZ, -R13 ;  /* 0x000000ffff037224 */ /* 0x000fe200078e0a0d */
[----:B------:R-:W-:Y:S01]  /*0790*/  DMUL.RP R10, R16, R10 ;  /* 0x0000000a100a7228 */ /* 0x000fe20000008000 */
[----:B------:R-:W-:-:S06]  /*07a0*/  IMAD.MOV.U32 R2, RZ, RZ, RZ ;  /* 0x000000ffff027224 */ /* 0x000fcc00078e00ff */
[----:B------:R-:W-:-:S03]  /*07b0*/  DFMA R2, R14, -R2, R16 ;  /* 0x800000020e02722b */ /* 0x000fc60000000010 */
[----:B------:R-:W-:-:S03]  /*07c0*/  LOP3.LUT R9, R11, R9, RZ, 0x3c, !PT ;  /* 0x000000090b097212 */ /* 0x000fc600078e3cff */
[----:B------:R-:W-:-:S04]  /*07d0*/  IADD3 R2, PT, PT, -R13, -0x43300000, RZ ;  /* 0xbcd000000d027810 */ /* 0x000fc80007ffe1ff */
[----:B------:R-:W-:-:S04]  /*07e0*/  FSETP.NEU.AND P0, PT, |R3|, R2, PT ;  /* 0x000000020300720b */ /* 0x000fc80003f0d200 */
[----:B------:R-:W-:Y:S02]  /*07f0*/  FSEL R14, R10, R14, !P0 ;  /* 0x0000000e0a0e7208 */ /* 0x000fe40004000000 */
[----:B------:R-:W-:Y:S01]  /*0800*/  FSEL R15, R9, R15, !P0 ;  /* 0x0000000f090f7208 */ /* 0x000fe20004000000 */
[----:B------:R-:W-:Y:S06]  /*0810*/  BRA `(.L_x_6) ;  /* 0x0000000000547947 */ /* 0x000fec0003800000 */
.L_x_5:
[----:B------:R-:W-:-:S14]  /*0820*/  DSETP.NAN.AND P0, PT, R10, R10, PT ;  /* 0x0000000a0a00722a */ /* 0x000fdc0003f08000 */
[----:B------:R-:W-:Y:S05]  /*0830*/  @P0 BRA `(.L_x_7) ;  /* 0x0000000000440947 */ /* 0x000fea0003800000 */
[----:B------:R-:W-:-:S14]  /*0840*/  DSETP.NAN.AND P0, PT, R8, R8, PT ;  /* 0x000000080800722a */ /* 0x000fdc0003f08000 */
[----:B------:R-:W-:Y:S05]  /*0850*/  @P0 BRA `(.L_x_8) ;  /* 0x0000000000300947 */ /* 0x000fea0003800000 */
[----:B------:R-:W-:Y:S01]  /*0860*/  ISETP.NE.AND P0, PT, R23, R22, PT ;  /* 0x000000161700720c */ /* 0x000fe20003f05270 */
[----:B------:R-:W-:Y:S02]  /*0870*/  IMAD.MOV.U32 R14, RZ, RZ, 0x0 ;  /* 0x00000000ff0e7424 */ /* 0x000fe400078e00ff */
[----:B------:R-:W-:-:S10]  /*0880*/  IMAD.MOV.U32 R15, RZ, RZ, -0x80000 ;  /* 0xfff80000ff0f7424 */ /* 0x000fd400078e00ff */
[----:B------:R-:W-:Y:S05]  /*0890*/  @!P0 BRA `(.L_x_6) ;  /* 0x0000000000348947 */ /* 0x000fea0003800000 */
[----:B------:R-:W-:Y:S02]  /*08a0*/  ISETP.NE.AND P0, PT, R23, 0x7ff00000, PT ;  /* 0x7ff000001700780c */ /* 0x000fe40003f05270 */
[----:B------:R-:W-:Y:S02]  /*08b0*/  LOP3.LUT R15, R11, 0x80000000, R9, 0x48, !PT ;  /* 0x800000000b0f7812 */ /* 0x000fe400078e4809 */
[----:B------:R-:W-:-:S13]  /*08c0*/  ISETP.EQ.OR P0, PT, R22, RZ, !P0 ;  /* 0x000000ff1600720c */ /* 0x000fda0004702670 */
[----:B------:R-:W-:Y:S01]  /*08d0*/  @P0 LOP3.LUT R2, R15, 0x7ff00000, RZ, 0xfc, !PT ;  /* 0x7ff000000f020812 */ /* 0x000fe200078efcff */
[----:B------:R-:W-:Y:S02]  /*08e0*/  @!P0 IMAD.MOV.U32 R14, RZ, RZ, RZ ;  /* 0x000000ffff0e8224 */ /* 0x000fe400078e00ff */
[----:B------:R-:W-:Y:S02]  /*08f0*/  @P0 IMAD.MOV.U32 R14, RZ, RZ, RZ ;  /* 0x000000ffff0e0224 */ /* 0x000fe400078e00ff */
[----:B------:R-:W-:Y:S01]  /*0900*/  @P0 IMAD.MOV.U32 R15, RZ, RZ, R2 ;  /* 0x000000ffff0f0224 */ /* 0x000fe200078e0002 */
[----:B------:R-:W-:Y:S06]  /*0910*/  BRA `(.L_x_6) ;  /* 0x0000000000147947 */ /* 0x000fec0003800000 */
.L_x_8:
[----:B------:R-:W-:Y:S01]  /*0920*/  LOP3.LUT R15, R9, 0x80000, RZ, 0xfc, !PT ;  /* 0x00080000090f7812 */ /* 0x000fe200078efcff */
[----:B------:R-:W-:Y:S01]  /*0930*/  IMAD.MOV.U32 R14, RZ, RZ, R8 ;  /* 0x000000ffff0e7224 */ /* 0x000fe200078e0008 */
[----:B------:R-:W-:Y:S06]  /*0940*/  BRA `(.L_x_6) ;  /* 0x0000000000087947 */ /* 0x000fec0003800000 */
.L_x_7:
[----:B------:R-:W-:Y:S01]  /*0950*/  LOP3.LUT R15, R11, 0x80000, RZ, 0xfc, !PT ;  /* 0x000800000b0f7812 */ /* 0x000fe200078efcff */
[----:B------:R-:W-:-:S07]  /*0960*/  IMAD.MOV.U32 R14, RZ, RZ, R10 ;  /* 0x000000ffff0e7224 */ /* 0x000fce00078e000a */
.L_x_6:
[----:B------:R-:W-:Y:S05]  /*0970*/  BSYNC.RECONVERGENT B1 ;  /* 0x0000000000017941 */ /* 0x000fea0003800200 */
.L_x_4:
[----:B------:R-:W-:Y:S02]  /*0980*/  IMAD.MOV.U32 R13, RZ, RZ, 0x0 ;  /* 0x00000000ff0d7424 */ /* 0x000fe400078e00ff */
[----:B------:R-:W-:Y:S02]  /*0990*/  IMAD.MOV.U32 R2, RZ, RZ, R14 ;  /* 0x000000ffff027224 */ /* 0x000fe400078e000e */
[----:B------:R-:W-:Y:S01]  /*09a0*/  IMAD.MOV.U32 R3, RZ, RZ, R15 ;  /* 0x000000ffff037224 */ /* 0x000fe200078e000f */
[----:B------:R-:W-:Y:S06]  /*09b0*/  RET.REL.NODEC R12 `(_Z15calculate_termsPdi) ;  /* 0xfffffff40c907950 */ /* 0x000fec0003c3ffff */
.L_x_9:
[----:B------:R-:W-:-:S00]  /*09c0*/  BRA `(.L_x_9) ;  /* 0xfffffffc00fc7947 */ /* 0x000fc0000383ffff */
[----:B------:R-:W-:-:S00]  /*09d0*/  NOP ;  /* 0x0000000000007918 */ /* 0x000fc00000000000 */
        /* <DEDUP_REMOVED lines=10> */
.L_x_10:


//--------------------- .nv.shared.reserved.0     --------------------------
	.section	.nv.shared.reserved.0,"aw",@nobits
	.weak		__nv_reservedSMEM_offset_0_alias
	.size		__nv_reservedSMEM_offset_0_alias, 0, 64
	.other		__nv_reservedSMEM_offset_0_alias,@"STO_CUDA_RESERVED_SHARED STV_DEFAULT"
__nv_reservedSMEM_offset_0_alias:
	.zero		0
	.zero		64


//--------------------- .nv.constant0._Z15calculate_termsPdi --------------------------
	.section	.nv.constant0._Z15calculate_termsPdi,"a",@progbits
	.sectionflags	@""
	.align	4
.nv.constant0._Z15calculate_termsPdi:
	.zero		908


//--------------------- SYMBOLS --------------------------

	.type		.nv.reservedSmem.offset0,@object
	.size		.nv.reservedSmem.offset0,0x4
